//
// Generated by NVIDIA NVVM Compiler
//
// Compiler Build ID: CL-36424714
// Cuda compilation tools, release 13.0, V13.0.88
// Based on NVVM 20.0.0
//

.version 9.0
.target sm_100
.address_size 64

	// .globl	_Z14saxpy_parallelidPdS_i

.visible .entry _Z14saxpy_parallelidPdS_i(
	.param .u32 _Z14saxpy_parallelidPdS_i_param_0,
	.param .f64 _Z14saxpy_parallelidPdS_i_param_1,
	.param .u64 .ptr .align 1 _Z14saxpy_parallelidPdS_i_param_2,
	.param .u64 .ptr .align 1 _Z14saxpy_parallelidPdS_i_param_3,
	.param .u32 _Z14saxpy_parallelidPdS_i_param_4
)
{
	.reg .pred 	%p<12>;
	.reg .b32 	%r<19>;
	.reg .b64 	%rd<8>;
	.reg .b64 	%fd<68>;

	ld.param.u32 	%r12, [_Z14saxpy_parallelidPdS_i_param_0];
	ld.param.f64 	%fd7, [_Z14saxpy_parallelidPdS_i_param_1];
	ld.param.u64 	%rd3, [_Z14saxpy_parallelidPdS_i_param_2];
	ld.param.u64 	%rd4, [_Z14saxpy_parallelidPdS_i_param_3];
	ld.param.u32 	%r11, [_Z14saxpy_parallelidPdS_i_param_4];
	mov.u32 	%r13, %ctaid.x;
	mov.u32 	%r14, %ntid.x;
	mov.u32 	%r15, %tid.x;
	mad.lo.s32 	%r1, %r13, %r14, %r15;
	setp.ge.s32 	%p1, %r1, %r12;
	setp.lt.s32 	%p2, %r11, 1;
	or.pred  	%p3, %p1, %p2;
	@%p3 bra 	$L__BB0_13;
	cvta.to.global.u64 	%rd5, %rd3;
	cvta.to.global.u64 	%rd6, %rd4;
	mul.wide.s32 	%rd7, %r1, 8;
	add.s64 	%rd1, %rd5, %rd7;
	add.s64 	%rd2, %rd6, %rd7;
	and.b32  	%r2, %r11, 15;
	setp.lt.u32 	%p4, %r11, 16;
	@%p4 bra 	$L__BB0_4;
	ld.global.f64 	%fd66, [%rd2];
	and.b32  	%r16, %r11, 2147483632;
	neg.s32 	%r17, %r16;
$L__BB0_3:
	.pragma "nounroll";
	ld.global.f64 	%fd8, [%rd1];
	fma.rn.f64 	%fd9, %fd7, %fd8, %fd66;
	st.global.f64 	[%rd2], %fd9;
	ld.global.f64 	%fd10, [%rd1];
	fma.rn.f64 	%fd11, %fd7, %fd10, %fd9;
	st.global.f64 	[%rd2], %fd11;
	ld.global.f64 	%fd12, [%rd1];
	fma.rn.f64 	%fd13, %fd7, %fd12, %fd11;
	st.global.f64 	[%rd2], %fd13;
	ld.global.f64 	%fd14, [%rd1];
	fma.rn.f64 	%fd15, %fd7, %fd14, %fd13;
	st.global.f64 	[%rd2], %fd15;
	ld.global.f64 	%fd16, [%rd1];
	fma.rn.f64 	%fd17, %fd7, %fd16, %fd15;
	st.global.f64 	[%rd2], %fd17;
	ld.global.f64 	%fd18, [%rd1];
	fma.rn.f64 	%fd19, %fd7, %fd18, %fd17;
	st.global.f64 	[%rd2], %fd19;
	ld.global.f64 	%fd20, [%rd1];
	fma.rn.f64 	%fd21, %fd7, %fd20, %fd19;
	st.global.f64 	[%rd2], %fd21;
	ld.global.f64 	%fd22, [%rd1];
	fma.rn.f64 	%fd23, %fd7, %fd22, %fd21;
	st.global.f64 	[%rd2], %fd23;
	ld.global.f64 	%fd24, [%rd1];
	fma.rn.f64 	%fd25, %fd7, %fd24, %fd23;
	st.global.f64 	[%rd2], %fd25;
	ld.global.f64 	%fd26, [%rd1];
	fma.rn.f64 	%fd27, %fd7, %fd26, %fd25;
	st.global.f64 	[%rd2], %fd27;
	ld.global.f64 	%fd28, [%rd1];
	fma.rn.f64 	%fd29, %fd7, %fd28, %fd27;
	st.global.f64 	[%rd2], %fd29;
	ld.global.f64 	%fd30, [%rd1];
	fma.rn.f64 	%fd31, %fd7, %fd30, %fd29;
	st.global.f64 	[%rd2], %fd31;
	ld.global.f64 	%fd32, [%rd1];
	fma.rn.f64 	%fd33, %fd7, %fd32, %fd31;
	st.global.f64 	[%rd2], %fd33;
	ld.global.f64 	%fd34, [%rd1];
	fma.rn.f64 	%fd35, %fd7, %fd34, %fd33;
	st.global.f64 	[%rd2], %fd35;
	ld.global.f64 	%fd36, [%rd1];
	fma.rn.f64 	%fd37, %fd7, %fd36, %fd35;
	st.global.f64 	[%rd2], %fd37;
	ld.global.f64 	%fd38, [%rd1];
	fma.rn.f64 	%fd66, %fd7, %fd38, %fd37;
	st.global.f64 	[%rd2], %fd66;
	add.s32 	%r17, %r17, 16;
	setp.ne.s32 	%p5, %r17, 0;
	@%p5 bra 	$L__BB0_3;
$L__BB0_4:
	setp.eq.s32 	%p6, %r2, 0;
	@%p6 bra 	$L__BB0_13;
	and.b32  	%r6, %r11, 7;
	setp.lt.u32 	%p7, %r2, 8;
	@%p7 bra 	$L__BB0_7;
	ld.global.f64 	%fd39, [%rd1];
	ld.global.f64 	%fd40, [%rd2];
	fma.rn.f64 	%fd41, %fd7, %fd39, %fd40;
	st.global.f64 	[%rd2], %fd41;
	ld.global.f64 	%fd42, [%rd1];
	fma.rn.f64 	%fd43, %fd7, %fd42, %fd41;
	st.global.f64 	[%rd2], %fd43;
	ld.global.f64 	%fd44, [%rd1];
	fma.rn.f64 	%fd45, %fd7, %fd44, %fd43;
	st.global.f64 	[%rd2], %fd45;
	ld.global.f64 	%fd46, [%rd1];
	fma.rn.f64 	%fd47, %fd7, %fd46, %fd45;
	st.global.f64 	[%rd2], %fd47;
	ld.global.f64 	%fd48, [%rd1];
	fma.rn.f64 	%fd49, %fd7, %fd48, %fd47;
	st.global.f64 	[%rd2], %fd49;
	ld.global.f64 	%fd50, [%rd1];
	fma.rn.f64 	%fd51, %fd7, %fd50, %fd49;
	st.global.f64 	[%rd2], %fd51;
	ld.global.f64 	%fd52, [%rd1];
	fma.rn.f64 	%fd53, %fd7, %fd52, %fd51;
	st.global.f64 	[%rd2], %fd53;
	ld.global.f64 	%fd54, [%rd1];
	fma.rn.f64 	%fd55, %fd7, %fd54, %fd53;
	st.global.f64 	[%rd2], %fd55;
$L__BB0_7:
	setp.eq.s32 	%p8, %r6, 0;
	@%p8 bra 	$L__BB0_13;
	and.b32  	%r7, %r11, 3;
	setp.lt.u32 	%p9, %r6, 4;
	@%p9 bra 	$L__BB0_10;
	ld.global.f64 	%fd56, [%rd1];
	ld.global.f64 	%fd57, [%rd2];
	fma.rn.f64 	%fd58, %fd7, %fd56, %fd57;
	st.global.f64 	[%rd2], %fd58;
	ld.global.f64 	%fd59, [%rd1];
	fma.rn.f64 	%fd60, %fd7, %fd59, %fd58;
	st.global.f64 	[%rd2], %fd60;
	ld.global.f64 	%fd61, [%rd1];
	fma.rn.f64 	%fd62, %fd7, %fd61, %fd60;
	st.global.f64 	[%rd2], %fd62;
	ld.global.f64 	%fd63, [%rd1];
	fma.rn.f64 	%fd64, %fd7, %fd63, %fd62;
	st.global.f64 	[%rd2], %fd64;
$L__BB0_10:
	setp.eq.s32 	%p10, %r7, 0;
	@%p10 bra 	$L__BB0_13;
	ld.global.f64 	%fd67, [%rd2];
	neg.s32 	%r18, %r7;
$L__BB0_12:
	.pragma "nounroll";
	ld.global.f64 	%fd65, [%rd1];
	fma.rn.f64 	%fd67, %fd7, %fd65, %fd67;
	st.global.f64 	[%rd2], %fd67;
	add.s32 	%r18, %r18, 1;
	setp.ne.s32 	%p11, %r18, 0;
	@%p11 bra 	$L__BB0_12;
$L__BB0_13:
	ret;

}


// ===== COMPILED SASS (sm_100) =====

	.target	sm_100

	.elftype	@"ET_EXEC"


//--------------------- .note.nv.tkinfo           --------------------------
	.section	.note.nv.tkinfo,"",@"SHT_NOTE"
	.sectionflags	@"SHF_NOTE_NV_TKINFO"
	.tkinfo
        /*0018*/ 	.word	0x00000002
        /*0030*/ 	.string	""
        /*0030*/ 	.string	"ptxas"
        /*0030*/ 	.string	"Cuda compilation tools, release 13.0, V13.0.88"
        /*0030*/ 	.string	"Build cuda_13.0.r13.0/compiler.36424714_0"
        /*0030*/ 	.string	"-arch sm_100 -m 64 "



//--------------------- .note.nv.cuinfo           --------------------------
	.section	.note.nv.cuinfo,"",@"SHT_NOTE"
	.sectionflags	@"SHF_NOTE_NV_CUINFO"
        /*0018*/ 	.short	0x0002
        /*001a*/ 	.short	0x0064
        /*001c*/ 	.short	0x0082
	.zero		2


//--------------------- .nv.info                  --------------------------
	.section	.nv.info,"",@"SHT_CUDA_INFO"
	.align	4


	//----- nvinfo : EIATTR_REGCOUNT
	.align		4
        /*0000*/ 	.byte	0x04, 0x2f
        /*0002*/ 	.short	(.L_1 - .L_0)
	.align		4
.L_0:
        /*0004*/ 	.word	index@(_Z14saxpy_parallelidPdS_i)
        /*0008*/ 	.word	0x00000014


	//----- nvinfo : EIATTR_FRAME_SIZE
	.align		4
.L_1:
        /*000c*/ 	.byte	0x04, 0x11
        /*000e*/ 	.short	(.L_3 - .L_2)
	.align		4
.L_2:
        /*0010*/ 	.word	index@(_Z14saxpy_parallelidPdS_i)
        /*0014*/ 	.word	0x00000000


	//----- nvinfo : EIATTR_MIN_STACK_SIZE
	.align		4
.L_3:
        /*0018*/ 	.byte	0x04, 0x12
        /*001a*/ 	.short	(.L_5 - .L_4)
	.align		4
.L_4:
        /*001c*/ 	.word	index@(_Z14saxpy_parallelidPdS_i)
        /*0020*/ 	.word	0x00000000
.L_5:


//--------------------- .nv.compat                --------------------------
	.section	.nv.compat,"",@"SHT_CUDA_COMPAT_INFO"
	.align	4
        /*0000*/ 	.byte	0x02, 0x09, 0x00, 0x00, 0x02, 0x02, 0x01, 0x00, 0x02, 0x05, 0x05, 0x00, 0x03, 0x07, 0x01, 0x01
        /*0010*/ 	.byte	0x02, 0x03, 0x00, 0x00, 0x02, 0x06, 0x01, 0x00, 0x04, 0x0b, 0x08, 0x00, 0x01, 0x00, 0x00, 0x00
        /*0020*/ 	.byte	0x00, 0x00, 0x00, 0x00


//--------------------- .nv.info._Z14saxpy_parallelidPdS_i --------------------------
	.section	.nv.info._Z14saxpy_parallelidPdS_i,"",@"SHT_CUDA_INFO"
	.sectionflags	@""
	.align	4


	//----- nvinfo : EIATTR_CUDA_API_VERSION
	.align		4
        /*0000*/ 	.byte	0x04, 0x37
        /*0002*/ 	.short	(.L_7 - .L_6)
.L_6:
        /*0004*/ 	.word	0x00000082


	//----- nvinfo : EIATTR_KPARAM_INFO
	.align		4
.L_7:
        /*0008*/ 	.byte	0x04, 0x17
        /*000a*/ 	.short	(.L_9 - .L_8)
.L_8:
        /*000c*/ 	.word	0x00000000
        /*0010*/ 	.short	0x0004
        /*0012*/ 	.short	0x0020
        /*0014*/ 	.byte	0x00, 0xf0, 0x11, 0x00


	//----- nvinfo : EIATTR_KPARAM_INFO
	.align		4
.L_9:
        /*0018*/ 	.byte	0x04, 0x17
        /*001a*/ 	.short	(.L_11 - .L_10)
.L_10:
        /*001c*/ 	.word	0x00000000
        /*0020*/ 	.short	0x0003
        /*0022*/ 	.short	0x0018
        /*0024*/ 	.byte	0x00, 0xf5, 0x21, 0x00


	//----- nvinfo : EIATTR_KPARAM_INFO
	.align		4
.L_11:
        /*0028*/ 	.byte	0x04, 0x17
        /*002a*/ 	.short	(.L_13 - .L_12)
.L_12:
        /*002c*/ 	.word	0x00000000
        /*0030*/ 	.short	0x0002
        /*0032*/ 	.short	0x0010
        /*0034*/ 	.byte	0x00, 0xf5, 0x21, 0x00


	//----- nvinfo : EIATTR_KPARAM_INFO
	.align		4
.L_13:
        /*0038*/ 	.byte	0x04, 0x17
        /*003a*/ 	.short	(.L_15 - .L_14)
.L_14:
        /*003c*/ 	.word	0x00000000
        /*0040*/ 	.short	0x0001
        /*0042*/ 	.short	0x0008
        /*0044*/ 	.byte	0x00, 0xf0, 0x21, 0x00


	//----- nvinfo : EIATTR_KPARAM_INFO
	.align		4
.L_15:
        /*0048*/ 	.byte	0x04, 0x17
        /*004a*/ 	.short	(.L_17 - .L_16)
.L_16:
        /*004c*/ 	.word	0x00000000
        /*0050*/ 	.short	0x0000
        /*0052*/ 	.short	0x0000
        /*0054*/ 	.byte	0x00, 0xf0, 0x11, 0x00


	//----- nvinfo : EIATTR_SPARSE_MMA_MASK
	.align		4
.L_17:
        /*0058*/ 	.byte	0x03, 0x50
        /*005a*/ 	.short	0x0000


	//----- nvinfo : EIATTR_MAXREG_COUNT
	.align		4
        /*005c*/ 	.byte	0x03, 0x1b
        /*005e*/ 	.short	0x00ff


	//----- nvinfo : EIATTR_MERCURY_ISA_VERSION
	.align		4
        /*0060*/ 	.byte	0x03, 0x5f
        /*0062*/ 	.short	0x0101


	//----- nvinfo : EIATTR_VRC_CTA_INIT_COUNT
	.align		4
        /*0064*/ 	.byte	0x02, 0x4a
	.zero		1
	.zero		1


	//----- nvinfo : EIATTR_EXIT_INSTR_OFFSETS
	.align		4
        /*0068*/ 	.byte	0x04, 0x1c
        /*006a*/ 	.short	(.L_19 - .L_18)


	//   ....[0]....
.L_18:
        /*006c*/ 	.word	0x00000090


	//   ....[1]....
        /*0070*/ 	.word	0x000004a0


	//   ....[2]....
        /*0074*/ 	.word	0x00000690


	//   ....[3]....
        /*0078*/ 	.word	0x000007c0


	//   ....[4]....
        /*007c*/ 	.word	0x00000860


	//----- nvinfo : EIATTR_CBANK_PARAM_SIZE
	.align		4
.L_19:
        /*0080*/ 	.byte	0x03, 0x19
        /*0082*/ 	.short	0x0024


	//----- nvinfo : EIATTR_PARAM_CBANK
	.align		4
        /*0084*/ 	.byte	0x04, 0x0a
        /*0086*/ 	.short	(.L_21 - .L_20)
	.align		4
.L_20:
        /*0088*/ 	.word	index@(.nv.constant0._Z14saxpy_parallelidPdS_i)
        /*008c*/ 	.short	0x0380
        /*008e*/ 	.short	0x0024


	//----- nvinfo : EIATTR_SW_WAR
	.align		4
.L_21:
        /*0090*/ 	.byte	0x04, 0x36
        /*0092*/ 	.short	(.L_23 - .L_22)
.L_22:
        /*0094*/ 	.word	0x00000008
.L_23:


//--------------------- .nv.callgraph             --------------------------
	.section	.nv.callgraph,"",@"SHT_CUDA_CALLGRAPH"
	.align	4
	.sectionentsize	8
	.align		4
        /*0000*/ 	.word	0x00000000
	.align		4
        /*0004*/ 	.word	0xffffffff
	.align		4
        /*0008*/ 	.word	0x00000000
	.align		4
        /*000c*/ 	.word	0xfffffffe
	.align		4
        /*0010*/ 	.word	0x00000000
	.align		4
        /*0014*/ 	.word	0xfffffffd
	.align		4
        /*0018*/ 	.word	0x00000000
	.align		4
        /*001c*/ 	.word	0xfffffffc


//--------------------- .text._Z14saxpy_parallelidPdS_i --------------------------
	.section	.text._Z14saxpy_parallelidPdS_i,"ax",@progbits
	.align	128
        .global         _Z14saxpy_parallelidPdS_i
        .type           _Z14saxpy_parallelidPdS_i,@function
        .size           _Z14saxpy_parallelidPdS_i,(.L_x_6 - _Z14saxpy_parallelidPdS_i)
        .other          _Z14saxpy_parallelidPdS_i,@"STO_CUDA_ENTRY STV_DEFAULT"
_Z14saxpy_parallelidPdS_i:
.text._Z14saxpy_parallelidPdS_i:
[----:B------:R-:W-:Y:S01]  /*0000*/  LDC R1, c[0x0][0x37c] ;  /* 0x0000df00ff017b82 */ /* 0x000fe20000000800 */
[----:B------:R-:W0:Y:S07]  /*0010*/  S2R R2, SR_TID.X ;  /* 0x0000000000027919 */ /* 0x000e2e0000002100 */
[----:B------:R-:W0:Y:S01]  /*0020*/  S2UR UR4, SR_CTAID.X ;  /* 0x00000000000479c3 */ /* 0x000e220000002500 */
[----:B------:R-:W1:Y:S07]  /*0030*/  LDCU UR5, c[0x0][0x380] ;  /* 0x00007000ff0577ac */ /* 0x000e6e0008000800 */
[----:B------:R-:W0:Y:S08]  /*0040*/  LDC R9, c[0x0][0x360] ;  /* 0x0000d800ff097b82 */ /* 0x000e300000000800 */
[----:B------:R-:W2:Y:S01]  /*0050*/  LDC R0, c[0x0][0x3a0] ;  /* 0x0000e800ff007b82 */ /* 0x000ea20000000800 */
[----:B0-----:R-:W-:Y:S01]  /*0060*/  IMAD R9, R9, UR4, R2 ;  /* 0x0000000409097c24 */ /* 0x001fe2000f8e0202 */
[----:B--2---:R-:W-:-:S04]  /*0070*/  ISETP.GE.AND P0, PT, R0, 0x1, PT ;  /* 0x000000010000780c */ /* 0x004fc80003f06270 */
[----:B-1----:R-:W-:-:S13]  /*0080*/  ISETP.GE.OR P0, PT, R9, UR5, !P0 ;  /* 0x0000000509007c0c */ /* 0x002fda000c706670 */
[----:B------:R-:W-:Y:S05]  /*0090*/  @P0 EXIT ;  /* 0x000000000000094d */ /* 0x000fea0003800000 */
[----:B------:R-:W0:Y:S01]  /*00a0*/  LDC.64 R2, c[0x0][0x390] ;  /* 0x0000e400ff027b82 */ /* 0x000e220000000a00 */
[C---:B------:R-:W-:Y:S01]  /*00b0*/  ISETP.GE.U32.AND P1, PT, R0.reuse, 0x10, PT ;  /* 0x000000100000780c */ /* 0x040fe20003f26070 */
[----:B------:R-:W1:Y:S01]  /*00c0*/  LDCU.64 UR4, c[0x0][0x358] ;  /* 0x00006b00ff0477ac */ /* 0x000e620008000a00 */
[----:B------:R-:W-:-:S04]  /*00d0*/  LOP3.LUT R7, R0, 0xf, RZ, 0xc0, !PT ;  /* 0x0000000f00077812 */ /* 0x000fc800078ec0ff */
[----:B------:R-:W-:Y:S01]  /*00e0*/  ISETP.NE.AND P0, PT, R7, RZ, PT ;  /* 0x000000ff0700720c */ /* 0x000fe20003f05270 */
[----:B------:R-:W2:Y:S01]  /*00f0*/  LDC.64 R4, c[0x0][0x398] ;  /* 0x0000e600ff047b82 */ /* 0x000ea20000000a00 */
[----:B0-----:R-:W-:-:S04]  /*0100*/  IMAD.WIDE R2, R9, 0x8, R2 ;  /* 0x0000000809027825 */ /* 0x001fc800078e0202 */
[----:B--2---:R-:W-:Y:S01]  /*0110*/  IMAD.WIDE R4, R9, 0x8, R4 ;  /* 0x0000000809047825 */ /* 0x004fe200078e0204 */
[----:B-1----:R-:W-:Y:S06]  /*0120*/  @!P1 BRA `(.L_x_0) ;  /* 0x0000000000dc9947 */ /* 0x002fec0003800000 */
[----:B------:R0:W5:Y:S01]  /*0130*/  LDG.E.64 R8, desc[UR4][R4.64] ;  /* 0x0000000404087981 */ /* 0x000162000c1e1b00 */
[----:B------:R-:W-:Y:S01]  /*0140*/  LOP3.LUT R6, R0, 0x7ffffff0, RZ, 0xc0, !PT ;  /* 0x7ffffff000067812 */ /* 0x000fe200078ec0ff */
[----:B------:R-:W1:Y:S04]  /*0150*/  LDCU.64 UR6, c[0x0][0x388] ;  /* 0x00007100ff0677ac */ /* 0x000e680008000a00 */
[----:B------:R-:W-:-:S07]  /*0160*/  IMAD.MOV R6, RZ, RZ, -R6 ;  /* 0x000000ffff067224 */ /* 0x000fce00078e0a06 */
.L_x_1:
[----:B------:R-:W1:Y:S02]  /*0170*/  LDG.E.64 R10, desc[UR4][R2.64] ;  /* 0x00000004020a7981 */ /* 0x000e64000c1e1b00 */
[----:B-1---5:R-:W-:-:S07]  /*0180*/  DFMA R10, R10, UR6, R8 ;  /* 0x000000060a0a7c2b */ /* 0x022fce0008000008 */
[----:B------:R1:W-:Y:S04]  /*0190*/  STG.E.64 desc[UR4][R4.64], R10 ;  /* 0x0000000a04007986 */ /* 0x0003e8000c101b04 */
[----:B--2---:R-:W2:Y:S02]  /*01a0*/  LDG.E.64 R8, desc[UR4][R2.64] ;  /* 0x0000000402087981 */ /* 0x004ea4000c1e1b00 */
[----:B--2---:R-:W-:-:S07]  /*01b0*/  DFMA R8, R8, UR6, R10 ;  /* 0x0000000608087c2b */ /* 0x004fce000800000a */
[----:B------:R2:W-:Y:S04]  /*01c0*/  STG.E.64 desc[UR4][R4.64], R8 ;  /* 0x0000000804007986 */ /* 0x0005e8000c101b04 */
[----:B------:R-:W3:Y:S02]  /*01d0*/  LDG.E.64 R12, desc[UR4][R2.64] ;  /* 0x00000004020c7981 */ /* 0x000ee4000c1e1b00 */
[----:B---3--:R-:W-:-:S07]  /*01e0*/  DFMA R12, R12, UR6, R8 ;  /* 0x000000060c0c7c2b */ /* 0x008fce0008000008 */
[----:B------:R3:W-:Y:S04]  /*01f0*/  STG.E.64 desc[UR4][R4.64], R12 ;  /* 0x0000000c04007986 */ /* 0x0007e8000c101b04 */
[----:B------:R-:W4:Y:S02]  /*0200*/  LDG.E.64 R14, desc[UR4][R2.64] ;  /* 0x00000004020e7981 */ /* 0x000f24000c1e1b00 */
[----:B----4-:R-:W-:-:S07]  /*0210*/  DFMA R14, R14, UR6, R12 ;  /* 0x000000060e0e7c2b */ /* 0x010fce000800000c */
[----:B------:R4:W-:Y:S04]  /*0220*/  STG.E.64 desc[UR4][R4.64], R14 ;  /* 0x0000000e04007986 */ /* 0x0009e8000c101b04 */
[----:B------:R-:W2:Y:S02]  /*0230*/  LDG.E.64 R16, desc[UR4][R2.64] ;  /* 0x0000000402107981 */ /* 0x000ea4000c1e1b00 */
[----:B--2---:R-:W-:-:S07]  /*0240*/  DFMA R16, R16, UR6, R14 ;  /* 0x0000000610107c2b */ /* 0x004fce000800000e */
[----:B------:R2:W-:Y:S04]  /*0250*/  STG.E.64 desc[UR4][R4.64], R16 ;  /* 0x0000001004007986 */ /* 0x0005e8000c101b04 */
[----:B-1----:R-:W3:Y:S02]  /*0260*/  LDG.E.64 R10, desc[UR4][R2.64] ;  /* 0x00000004020a7981 */ /* 0x002ee4000c1e1b00 */
[----:B---3--:R-:W-:-:S07]  /*0270*/  DFMA R10, R10, UR6, R16 ;  /* 0x000000060a0a7c2b */ /* 0x008fce0008000010 */
        /* <DEDUP_REMOVED lines=10> */
[----:B------:R-:W3:Y:S02]  /*0320*/  LDG.E.64 R16, desc[UR4][R2.64] ;  /* 0x0000000402107981 */ /* 0x000ee4000c1e1b00 */
[----:B---3--:R-:W-:-:S07]  /*0330*/  DFMA R16, R16, UR6, R14 ;  /* 0x0000000610107c2b */ /* 0x008fce000800000e */
[----:B------:R3:W-:Y:S04]  /*0340*/  STG.E.64 desc[UR4][R4.64], R16 ;  /* 0x0000001004007986 */ /* 0x0007e8000c101b04 */
[----:B-1----:R-:W4:Y:S02]  /*0350*/  LDG.E.64 R10, desc[UR4][R2.64] ;  /* 0x00000004020a7981 */ /* 0x002f24000c1e1b00 */
[----:B----4-:R-:W-:-:S07]  /*0360*/  DFMA R10, R10, UR6, R16 ;  /* 0x000000060a0a7c2b */ /* 0x010fce0008000010 */
        /* <DEDUP_REMOVED lines=10> */
[----:B------:R-:W3:Y:S01]  /*0410*/  LDG.E.64 R16, desc[UR4][R2.64] ;  /* 0x0000000402107981 */ /* 0x000ee2000c1e1b00 */
[----:B------:R-:W-:Y:S01]  /*0420*/  VIADD R6, R6, 0x10 ;  /* 0x0000001006067836 */ /* 0x000fe20000000000 */
[----:B---3--:R-:W-:-:S07]  /*0430*/  DFMA R16, R16, UR6, R14 ;  /* 0x0000000610107c2b */ /* 0x008fce000800000e */
[----:B------:R2:W-:Y:S04]  /*0440*/  STG.E.64 desc[UR4][R4.64], R16 ;  /* 0x0000001004007986 */ /* 0x0005e8000c101b04 */
[----:B-1----:R-:W4:Y:S01]  /*0450*/  LDG.E.64 R10, desc[UR4][R2.64] ;  /* 0x00000004020a7981 */ /* 0x002f22000c1e1b00 */
[----:B------:R-:W-:Y:S01]  /*0460*/  ISETP.NE.AND P1, PT, R6, RZ, PT ;  /* 0x000000ff0600720c */ /* 0x000fe20003f25270 */
[----:B----4-:R-:W-:-:S07]  /*0470*/  DFMA R8, R10, UR6, R16 ;  /* 0x000000060a087c2b */ /* 0x010fce0008000010 */
[----:B------:R2:W-:Y:S05]  /*0480*/  STG.E.64 desc[UR4][R4.64], R8 ;  /* 0x0000000804007986 */ /* 0x0005ea000c101b04 */
[----:B------:R-:W-:Y:S05]  /*0490*/  @P1 BRA `(.L_x_1) ;  /* 0xfffffffc00341947 */ /* 0x000fea000383ffff */
.L_x_0:
[----:B------:R-:W-:Y:S05]  /*04a0*/  @!P0 EXIT ;  /* 0x000000000000894d */ /* 0x000fea0003800000 */
[----:B------:R-:W-:Y:S02]  /*04b0*/  ISETP.GE.U32.AND P0, PT, R7, 0x8, PT ;  /* 0x000000080700780c */ /* 0x000fe40003f06070 */
[----:B--2---:R-:W-:-:S04]  /*04c0*/  LOP3.LUT R16, R0, 0x7, RZ, 0xc0, !PT ;  /* 0x0000000700107812 */ /* 0x004fc800078ec0ff */
[----:B------:R-:W-:-:S07]  /*04d0*/  ISETP.NE.AND P1, PT, R16, RZ, PT ;  /* 0x000000ff1000720c */ /* 0x000fce0003f25270 */
[----:B------:R-:W-:Y:S06]  /*04e0*/  @!P0 BRA `(.L_x_2) ;  /* 0x0000000000688947 */ /* 0x000fec0003800000 */
[----:B------:R-:W2:Y:S01]  /*04f0*/  LDG.E.64 R6, desc[UR4][R2.64] ;  /* 0x0000000402067981 */ /* 0x000ea2000c1e1b00 */
[----:B------:R-:W2:Y:S03]  /*0500*/  LDCU.64 UR6, c[0x0][0x388] ;  /* 0x00007100ff0677ac */ /* 0x000ea60008000a00 */
[----:B------:R-:W2:Y:S02]  /*0510*/  LDG.E.64 R8, desc[UR4][R4.64] ;  /* 0x0000000404087981 */ /* 0x000ea4000c1e1b00 */
[----:B--2---:R-:W-:-:S07]  /*0520*/  DFMA R6, R6, UR6, R8 ;  /* 0x0000000606067c2b */ /* 0x004fce0008000008 */
[----:B------:R1:W-:Y:S04]  /*0530*/  STG.E.64 desc[UR4][R4.64], R6 ;  /* 0x0000000604007986 */ /* 0x0003e8000c101b04 */
[----:B------:R-:W2:Y:S02]  /*0540*/  LDG.E.64 R8, desc[UR4][R2.64] ;  /* 0x0000000402087981 */ /* 0x000ea4000c1e1b00 */
        /* <DEDUP_REMOVED lines=8> */
[----:B------:R-:W5:Y:S02]  /*05d0*/  LDG.E.64 R14, desc[UR4][R2.64] ;  /* 0x00000004020e7981 */ /* 0x000f64000c1e1b00 */
[----:B-----5:R-:W-:-:S07]  /*05e0*/  DFMA R14, R14, UR6, R12 ;  /* 0x000000060e0e7c2b */ /* 0x020fce000800000c */
[----:B------:R4:W-:Y:S04]  /*05f0*/  STG.E.64 desc[UR4][R4.64], R14 ;  /* 0x0000000e04007986 */ /* 0x0009e8000c101b04 */
[----:B-1----:R-:W5:Y:S02]  /*0600*/  LDG.E.64 R6, desc[UR4][R2.64] ;  /* 0x0000000402067981 */ /* 0x002f64000c1e1b00 */
[----:B-----5:R-:W-:-:S07]  /*0610*/  DFMA R6, R6, UR6, R14 ;  /* 0x0000000606067c2b */ /* 0x020fce000800000e */
[----:B------:R4:W-:Y:S04]  /*0620*/  STG.E.64 desc[UR4][R4.64], R6 ;  /* 0x0000000604007986 */ /* 0x0009e8000c101b04 */
[----:B--2---:R-:W2:Y:S02]  /*0630*/  LDG.E.64 R8, desc[UR4][R2.64] ;  /* 0x0000000402087981 */ /* 0x004ea4000c1e1b00 */
[----:B--2---:R-:W-:-:S07]  /*0640*/  DFMA R8, R8, UR6, R6 ;  /* 0x0000000608087c2b */ /* 0x004fce0008000006 */
[----:B------:R4:W-:Y:S04]  /*0650*/  STG.E.64 desc[UR4][R4.64], R8 ;  /* 0x0000000804007986 */ /* 0x0009e8000c101b04 */
[----:B---3--:R-:W2:Y:S02]  /*0660*/  LDG.E.64 R10, desc[UR4][R2.64] ;  /* 0x00000004020a7981 */ /* 0x008ea4000c1e1b00 */
[----:B--2---:R-:W-:-:S07]  /*0670*/  DFMA R10, R10, UR6, R8 ;  /* 0x000000060a0a7c2b */ /* 0x004fce0008000008 */
[----:B------:R4:W-:Y:S04]  /*0680*/  STG.E.64 desc[UR4][R4.64], R10 ;  /* 0x0000000a04007986 */ /* 0x0009e8000c101b04 */
.L_x_2:
[----:B------:R-:W-:Y:S05]  /*0690*/  @!P1 EXIT ;  /* 0x000000000000994d */ /* 0x000fea0003800000 */
[----:B------:R-:W-:Y:S02]  /*06a0*/  ISETP.GE.U32.AND P0, PT, R16, 0x4, PT ;  /* 0x000000041000780c */ /* 0x000fe40003f06070 */
[----:B------:R-:W-:-:S04]  /*06b0*/  LOP3.LUT R0, R0, 0x3, RZ, 0xc0, !PT ;  /* 0x0000000300007812 */ /* 0x000fc800078ec0ff */
[----:B------:R-:W-:-:S07]  /*06c0*/  ISETP.NE.AND P1, PT, R0, RZ, PT ;  /* 0x000000ff0000720c */ /* 0x000fce0003f25270 */
[----:B------:R-:W-:Y:S06]  /*06d0*/  @!P0 BRA `(.L_x_3) ;  /* 0x0000000000388947 */ /* 0x000fec0003800000 */
[----:B----4-:R-:W2:Y:S01]  /*06e0*/  LDG.E.64 R6, desc[UR4][R2.64] ;  /* 0x0000000402067981 */ /* 0x010ea2000c1e1b00 */
[----:B------:R-:W2:Y:S03]  /*06f0*/  LDCU.64 UR6, c[0x0][0x388] ;  /* 0x00007100ff0677ac */ /* 0x000ea60008000a00 */
[----:B------:R-:W2:Y:S02]  /*0700*/  LDG.E.64 R8, desc[UR4][R4.64] ;  /* 0x0000000404087981 */ /* 0x000ea4000c1e1b00 */
[----:B--2---:R-:W-:-:S07]  /*0710*/  DFMA R6, R6, UR6, R8 ;  /* 0x0000000606067c2b */ /* 0x004fce0008000008 */
[----:B------:R1:W-:Y:S04]  /*0720*/  STG.E.64 desc[UR4][R4.64], R6 ;  /* 0x0000000604007986 */ /* 0x0003e8000c101b04 */
        /* <DEDUP_REMOVED lines=9> */
.L_x_3:
[----:B------:R-:W-:Y:S05]  /*07c0*/  @!P1 EXIT ;  /* 0x000000000000994d */ /* 0x000fea0003800000 */
[----:B-1--4-:R1:W5:Y:S01]  /*07d0*/  LDG.E.64 R6, desc[UR4][R4.64] ;  /* 0x0000000404067981 */ /* 0x012362000c1e1b00 */
[----:B------:R-:W-:Y:S01]  /*07e0*/  IMAD.MOV R0, RZ, RZ, -R0 ;  /* 0x000000ffff007224 */ /* 0x000fe200078e0a00 */
[----:B------:R-:W2:Y:S06]  /*07f0*/  LDCU.64 UR6, c[0x0][0x388] ;  /* 0x00007100ff0677ac */ /* 0x000eac0008000a00 */
.L_x_4:
[----:B------:R-:W2:Y:S01]  /*0800*/  LDG.E.64 R8, desc[UR4][R2.64] ;  /* 0x0000000402087981 */ /* 0x000ea2000c1e1b00 */
[----:B------:R-:W-:-:S05]  /*0810*/  VIADD R0, R0, 0x1 ;  /* 0x0000000100007836 */ /* 0x000fca0000000000 */
[----:B------:R-:W-:Y:S01]  /*0820*/  ISETP.NE.AND P0, PT, R0, RZ, PT ;  /* 0x000000ff0000720c */ /* 0x000fe20003f05270 */
[----:B--23-5:R-:W-:-:S07]  /*0830*/  DFMA R6, R8, UR6, R6 ;  /* 0x0000000608067c2b */ /* 0x02cfce0008000006 */
[----:B------:R3:W-:Y:S05]  /*0840*/  STG.E.64 desc[UR4][R4.64], R6 ;  /* 0x0000000604007986 */ /* 0x0007ea000c101b04 */
[----:B------:R-:W-:Y:S05]  /*0850*/  @P0 BRA `(.L_x_4) ;  /* 0xfffffffc00e80947 */ /* 0x000fea000383ffff */
[----:B------:R-:W-:Y:S05]  /*0860*/  EXIT ;  /* 0x000000000000794d */ /* 0x000fea0003800000 */
.L_x_5:
[----:B------:R-:W-:-:S00]  /*0870*/  BRA `(.L_x_5) ;  /* 0xfffffffc00fc7947 */ /* 0x000fc0000383ffff */
[----:B------:R-:W-:-:S00]  /*0880*/  NOP ;  /* 0x0000000000007918 */ /* 0x000fc00000000000 */
[----:B------:R-:W-:-:S00]  /*0890*/  NOP ;  /* 0x0000000000007918 */ /* 0x000fc00000000000 */
[----:B------:R-:W-:-:S00]  /*08a0*/  NOP ;  /* 0x0000000000007918 */ /* 0x000fc00000000000 */
[----:B------:R-:W-:-:S00]  /*08b0*/  NOP ;  /* 0x0000000000007918 */ /* 0x000fc00000000000 */
[----:B------:R-:W-:-:S00]  /*08c0*/  NOP ;  /* 0x0000000000007918 */ /* 0x000fc00000000000 */
[----:B------:R-:W-:-:S00]  /*08d0*/  NOP ;  /* 0x0000000000007918 */ /* 0x000fc00000000000 */
[----:B------:R-:W-:-:S00]  /*08e0*/  NOP ;  /* 0x0000000000007918 */ /* 0x000fc00000000000 */
[----:B------:R-:W-:-:S00]  /*08f0*/  NOP ;  /* 0x0000000000007918 */ /* 0x000fc00000000000 */
.L_x_6:


//--------------------- .nv.shared.reserved.0     --------------------------
	.section	.nv.shared.reserved.0,"aw",@nobits
	.weak		__nv_reservedSMEM_offset_0_alias
	.size		__nv_reservedSMEM_offset_0_alias, 0, 64
	.other		__nv_reservedSMEM_offset_0_alias,@"STO_CUDA_RESERVED_SHARED STV_DEFAULT"
__nv_reservedSMEM_offset_0_alias:
	.zero		0
	.zero		64


//--------------------- .nv.constant0._Z14saxpy_parallelidPdS_i --------------------------
	.section	.nv.constant0._Z14saxpy_parallelidPdS_i,"a",@progbits
	.sectionflags	@""
	.align	4
.nv.constant0._Z14saxpy_parallelidPdS_i:
	.zero		932


//--------------------- SYMBOLS --------------------------

	.type		.nv.reservedSmem.offset0,@object
	.size		.nv.reservedSmem.offset0,0x4
